//
// Generated by NVIDIA NVVM Compiler
//
// Compiler Build ID: CL-36424714
// Cuda compilation tools, release 13.0, V13.0.88
// Based on NVVM 20.0.0
//

.version 9.0
.target sm_100
.address_size 64

	// .globl	_Z4loopi
.extern .func  (.param .b32 func_retval0) vprintf
(
	.param .b64 vprintf_param_0,
	.param .b64 vprintf_param_1
)
;
.global .align 1 .b8 $str[29] = {84, 104, 105, 115, 32, 105, 115, 32, 105, 116, 101, 114, 97, 116, 105, 111, 110, 32, 110, 117, 109, 98, 101, 114, 32, 37, 100, 10};

.visible .entry _Z4loopi(
	.param .u32 _Z4loopi_param_0
)
{
	.local .align 8 .b8 	__local_depot0[8];
	.reg .b64 	%SP;
	.reg .b64 	%SPL;
	.reg .b32 	%r<7>;
	.reg .b64 	%rd<5>;

	mov.u64 	%SPL, __local_depot0;
	cvta.local.u64 	%SP, %SPL;
	add.u64 	%rd1, %SP, 0;
	add.u64 	%rd2, %SPL, 0;
	mov.u32 	%r1, %tid.x;
	mov.u32 	%r2, %ntid.x;
	mov.u32 	%r3, %ctaid.x;
	mad.lo.s32 	%r4, %r2, %r3, %r1;
	st.local.u32 	[%rd2], %r4;
	mov.u64 	%rd3, $str;
	cvta.global.u64 	%rd4, %rd3;
	{ // callseq 0, 0
	.param .b64 param0;
	st.param.b64 	[param0], %rd4;
	.param .b64 param1;
	st.param.b64 	[param1], %rd1;
	.param .b32 retval0;
	call.uni (retval0), 
	vprintf, 
	(
	param0, 
	param1
	);
	ld.param.b32 	%r5, [retval0];
	} // callseq 0
	ret;

}


// ===== COMPILED SASS (sm_100) =====

	.target	sm_100

	.elftype	@"ET_EXEC"


//--------------------- .note.nv.tkinfo           --------------------------
	.section	.note.nv.tkinfo,"",@"SHT_NOTE"
	.sectionflags	@"SHF_NOTE_NV_TKINFO"
	.tkinfo
        /*0018*/ 	.word	0x00000002
        /*0030*/ 	.string	""
        /*0030*/ 	.string	"ptxas"
        /*0030*/ 	.string	"Cuda compilation tools, release 13.0, V13.0.88"
        /*0030*/ 	.string	"Build cuda_13.0.r13.0/compiler.36424714_0"
        /*0030*/ 	.string	"-arch sm_100 -m 64 "



//--------------------- .note.nv.cuinfo           --------------------------
	.section	.note.nv.cuinfo,"",@"SHT_NOTE"
	.sectionflags	@"SHF_NOTE_NV_CUINFO"
        /*0018*/ 	.short	0x0002
        /*001a*/ 	.short	0x0064
        /*001c*/ 	.short	0x0082
	.zero		2


//--------------------- .nv.info                  --------------------------
	.section	.nv.info,"",@"SHT_CUDA_INFO"
	.align	4


	//----- nvinfo : EIATTR_REGCOUNT
	.align		4
        /*0000*/ 	.byte	0x04, 0x2f
        /*0002*/ 	.short	(.L_2 - .L_1)
	.align		4
.L_1:
        /*0004*/ 	.word	index@(_Z4loopi)
        /*0008*/ 	.word	0x00000018


	//----- nvinfo : EIATTR_FRAME_SIZE
	.align		4
.L_2:
        /*000c*/ 	.byte	0x04, 0x11
        /*000e*/ 	.short	(.L_4 - .L_3)
	.align		4
.L_3:
        /*0010*/ 	.word	index@(_Z4loopi)
        /*0014*/ 	.word	0x00000008


	//----- nvinfo : EIATTR_MIN_STACK_SIZE
	.align		4
.L_4:
        /*0018*/ 	.byte	0x04, 0x12
        /*001a*/ 	.short	(.L_6 - .L_5)
	.align		4
.L_5:
        /*001c*/ 	.word	index@(_Z4loopi)
        /*0020*/ 	.word	0x00000008
.L_6:


//--------------------- .nv.compat                --------------------------
	.section	.nv.compat,"",@"SHT_CUDA_COMPAT_INFO"
	.align	4
        /*0000*/ 	.byte	0x02, 0x09, 0x00, 0x00, 0x02, 0x02, 0x01, 0x00, 0x02, 0x05, 0x05, 0x00, 0x03, 0x07, 0x01, 0x01
        /*0010*/ 	.byte	0x02, 0x03, 0x00, 0x00, 0x02, 0x06, 0x01, 0x00, 0x04, 0x0b, 0x08, 0x00, 0x09, 0x00, 0x00, 0x00
        /*0020*/ 	.byte	0x00, 0x00, 0x00, 0x00


//--------------------- .nv.info._Z4loopi         --------------------------
	.section	.nv.info._Z4loopi,"",@"SHT_CUDA_INFO"
	.sectionflags	@""
	.align	4


	//----- nvinfo : EIATTR_CUDA_API_VERSION
	.align		4
        /*0000*/ 	.byte	0x04, 0x37
        /*0002*/ 	.short	(.L_8 - .L_7)
.L_7:
        /*0004*/ 	.word	0x00000082


	//----- nvinfo : EIATTR_KPARAM_INFO
	.align		4
.L_8:
        /*0008*/ 	.byte	0x04, 0x17
        /*000a*/ 	.short	(.L_10 - .L_9)
.L_9:
        /*000c*/ 	.word	0x00000000
        /*0010*/ 	.short	0x0000
        /*0012*/ 	.short	0x0000
        /*0014*/ 	.byte	0x00, 0xf0, 0x11, 0x00


	//----- nvinfo : EIATTR_SPARSE_MMA_MASK
	.align		4
.L_10:
        /*0018*/ 	.byte	0x03, 0x50
        /*001a*/ 	.short	0x0000


	//----- nvinfo : EIATTR_MAXREG_COUNT
	.align		4
        /*001c*/ 	.byte	0x03, 0x1b
        /*001e*/ 	.short	0x00ff


	//----- nvinfo : EIATTR_EXTERNS
	.align		4
        /*0020*/ 	.byte	0x04, 0x0f
        /*0022*/ 	.short	(.L_12 - .L_11)


	//   ....[0]....
	.align		4
.L_11:
        /*0024*/ 	.word	index@(vprintf)


	//----- nvinfo : EIATTR_MERCURY_ISA_VERSION
	.align		4
.L_12:
        /*0028*/ 	.byte	0x03, 0x5f
        /*002a*/ 	.short	0x0101


	//----- nvinfo : EIATTR_VRC_CTA_INIT_COUNT
	.align		4
        /*002c*/ 	.byte	0x02, 0x4a
	.zero		1
	.zero		1


	//----- nvinfo : EIATTR_SYSCALL_OFFSETS
	.align		4
        /*0030*/ 	.byte	0x04, 0x46
        /*0032*/ 	.short	(.L_14 - .L_13)


	//   ....[0]....
.L_13:
        /*0034*/ 	.word	0x00000110


	//----- nvinfo : EIATTR_EXIT_INSTR_OFFSETS
	.align		4
.L_14:
        /*0038*/ 	.byte	0x04, 0x1c
        /*003a*/ 	.short	(.L_16 - .L_15)


	//   ....[0]....
.L_15:
        /*003c*/ 	.word	0x00000120


	//----- nvinfo : EIATTR_CBANK_PARAM_SIZE
	.align		4
.L_16:
        /*0040*/ 	.byte	0x03, 0x19
        /*0042*/ 	.short	0x0004


	//----- nvinfo : EIATTR_PARAM_CBANK
	.align		4
        /*0044*/ 	.byte	0x04, 0x0a
        /*0046*/ 	.short	(.L_18 - .L_17)
	.align		4
.L_17:
        /*0048*/ 	.word	index@(.nv.constant0._Z4loopi)
        /*004c*/ 	.short	0x0380
        /*004e*/ 	.short	0x0004


	//----- nvinfo : EIATTR_SW_WAR
	.align		4
.L_18:
        /*0050*/ 	.byte	0x04, 0x36
        /*0052*/ 	.short	(.L_20 - .L_19)
.L_19:
        /*0054*/ 	.word	0x00000008
.L_20:


//--------------------- .nv.callgraph             --------------------------
	.section	.nv.callgraph,"",@"SHT_CUDA_CALLGRAPH"
	.align	4
	.sectionentsize	8
	.align		4
        /*0000*/ 	.word	0x00000000
	.align		4
        /*0004*/ 	.word	0xffffffff
	.align		4
        /*0008*/ 	.word	index@(_Z4loopi)
	.align		4
        /*000c*/ 	.word	index@(vprintf)
	.align		4
        /*0010*/ 	.word	0x00000000
	.align		4
        /*0014*/ 	.word	0xfffffffe
	.align		4
        /*0018*/ 	.word	0x00000000
	.align		4
        /*001c*/ 	.word	0xfffffffd
	.align		4
        /*0020*/ 	.word	0x00000000
	.align		4
        /*0024*/ 	.word	0xfffffffc


//--------------------- .nv.constant4             --------------------------
	.section	.nv.constant4,"a",@progbits
	.align	8
	.align		8
.nv.constant4:
        /*0000*/ 	.dword	vprintf
	.align		8
        /*0008*/ 	.dword	$str


//--------------------- .text._Z4loopi            --------------------------
	.section	.text._Z4loopi,"ax",@progbits
	.align	128
        .global         _Z4loopi
        .type           _Z4loopi,@function
        .size           _Z4loopi,(.L_x_2 - _Z4loopi)
        .other          _Z4loopi,@"STO_CUDA_ENTRY STV_DEFAULT"
_Z4loopi:
.text._Z4loopi:
[----:B------:R-:W0:Y:S01]  /*0000*/  LDC R1, c[0x0][0x37c] ;  /* 0x0000df00ff017b82 */ /* 0x000e220000000800 */
[----:B------:R-:W1:Y:S01]  /*0010*/  S2R R0, SR_TID.X ;  /* 0x0000000000007919 */ /* 0x000e620000002100 */
[----:B------:R-:W2:Y:S01]  /*0020*/  LDCU UR5, c[0x0][0x2fc] ;  /* 0x00005f80ff0577ac */ /* 0x000ea20008000800 */
[----:B------:R-:W-:Y:S01]  /*0030*/  MOV R2, 0x0 ;  /* 0x0000000000027802 */ /* 0x000fe20000000f00 */
[----:B0-----:R-:W-:Y:S01]  /*0040*/  VIADD R1, R1, 0xfffffff8 ;  /* 0xfffffff801017836 */ /* 0x001fe20000000000 */
[----:B------:R-:W1:Y:S01]  /*0050*/  S2R R3, SR_CTAID.X ;  /* 0x0000000000037919 */ /* 0x000e620000002500 */
[----:B------:R-:W1:Y:S01]  /*0060*/  LDCU UR6, c[0x0][0x360] ;  /* 0x00006c00ff0677ac */ /* 0x000e620008000800 */
[----:B------:R-:W0:Y:S02]  /*0070*/  LDCU UR4, c[0x0][0x2f8] ;  /* 0x00005f00ff0477ac */ /* 0x000e240008000800 */
[----:B0-----:R-:W-:-:S05]  /*0080*/  IADD3 R6, P0, PT, R1, UR4, RZ ;  /* 0x0000000401067c10 */ /* 0x001fca000ff1e0ff */
[----:B--2---:R-:W-:Y:S02]  /*0090*/  IMAD.X R7, RZ, RZ, UR5, P0 ;  /* 0x00000005ff077e24 */ /* 0x004fe400080e06ff */
[----:B-1----:R-:W-:Y:S01]  /*00a0*/  IMAD R0, R3, UR6, R0 ;  /* 0x0000000603007c24 */ /* 0x002fe2000f8e0200 */
[----:B------:R-:W0:Y:S01]  /*00b0*/  LDCU.64 UR6, c[0x4][0x8] ;  /* 0x01000100ff0677ac */ /* 0x000e220008000a00 */
[----:B------:R-:W1:Y:S03]  /*00c0*/  LDC.64 R2, c[0x4][R2] ;  /* 0x0100000002027b82 */ /* 0x000e660000000a00 */
[----:B------:R2:W-:Y:S01]  /*00d0*/  STL [R1], R0 ;  /* 0x0000000001007387 */ /* 0x0005e20000100800 */
[----:B0-----:R-:W-:Y:S01]  /*00e0*/  IMAD.U32 R4, RZ, RZ, UR6 ;  /* 0x00000006ff047e24 */ /* 0x001fe2000f8e00ff */
[----:B--2---:R-:W-:-:S07]  /*00f0*/  MOV R5, UR7 ;  /* 0x0000000700057c02 */ /* 0x004fce0008000f00 */
[----:B------:R-:W-:-:S07]  /*0100*/  LEPC R20, `(.L_x_0) ;  /* 0x000000001014794e */ /* 0x000fce0000000000 */
[----:B-1----:R-:W-:Y:S05]  /*0110*/  CALL.ABS.NOINC R2 ;  /* 0x0000000002007343 */ /* 0x002fea0003c00000 */
.L_x_0:
[----:B------:R-:W-:Y:S05]  /*0120*/  EXIT ;  /* 0x000000000000794d */ /* 0x000fea0003800000 */
.L_x_1:
[----:B------:R-:W-:-:S00]  /*0130*/  BRA `(.L_x_1) ;  /* 0xfffffffc00fc7947 */ /* 0x000fc0000383ffff */
[----:B------:R-:W-:-:S00]  /*0140*/  NOP ;  /* 0x0000000000007918 */ /* 0x000fc00000000000 */
        /* <DEDUP_REMOVED lines=11> */
.L_x_2:


//--------------------- .nv.global.init           --------------------------
	.section	.nv.global.init,"aw",@progbits
.nv.global.init:
	.type		$str,@object
	.size		$str,(.L_0 - $str)
$str:
        /*0000*/ 	.byte	0x54, 0x68, 0x69, 0x73, 0x20, 0x69, 0x73, 0x20, 0x69, 0x74, 0x65, 0x72, 0x61, 0x74, 0x69, 0x6f
        /*0010*/ 	.byte	0x6e, 0x20, 0x6e, 0x75, 0x6d, 0x62, 0x65, 0x72, 0x20, 0x25, 0x64, 0x0a, 0x00
.L_0:


//--------------------- .nv.shared.reserved.0     --------------------------
	.section	.nv.shared.reserved.0,"aw",@nobits
	.weak		__nv_reservedSMEM_offset_0_alias
	.size		__nv_reservedSMEM_offset_0_alias, 0, 64
	.other		__nv_reservedSMEM_offset_0_alias,@"STO_CUDA_RESERVED_SHARED STV_DEFAULT"
__nv_reservedSMEM_offset_0_alias:
	.zero		0
	.zero		64


//--------------------- .nv.constant0._Z4loopi    --------------------------
	.section	.nv.constant0._Z4loopi,"a",@progbits
	.sectionflags	@""
	.align	4
.nv.constant0._Z4loopi:
	.zero		900


//--------------------- SYMBOLS --------------------------

	.type		.nv.reservedSmem.offset0,@object
	.size		.nv.reservedSmem.offset0,0x4
	.type		vprintf,@function
